//
// Generated by NVIDIA NVVM Compiler
//
// Compiler Build ID: CL-36424714
// Cuda compilation tools, release 13.0, V13.0.88
// Based on NVVM 20.0.0
//

.version 9.0
.target sm_100
.address_size 64

	// .globl	_Z13MahalanobisseP6uchar4iii
.const .align 8 .b8 dev_cAvg[768];
.const .align 8 .b8 dev_cMatrInv[2304];

.visible .entry _Z13MahalanobisseP6uchar4iii(
	.param .u64 .ptr .align 1 _Z13MahalanobisseP6uchar4iii_param_0,
	.param .u32 _Z13MahalanobisseP6uchar4iii_param_1,
	.param .u32 _Z13MahalanobisseP6uchar4iii_param_2,
	.param .u32 _Z13MahalanobisseP6uchar4iii_param_3
)
{
	.reg .pred 	%p<29>;
	.reg .b16 	%rs<8>;
	.reg .b32 	%r<86>;
	.reg .b64 	%rd<31>;
	.reg .b64 	%fd<256>;

	ld.param.u64 	%rd7, [_Z13MahalanobisseP6uchar4iii_param_0];
	ld.param.u32 	%r29, [_Z13MahalanobisseP6uchar4iii_param_1];
	ld.param.u32 	%r30, [_Z13MahalanobisseP6uchar4iii_param_2];
	cvta.to.global.u64 	%rd1, %rd7;
	mov.u32 	%r32, %ctaid.x;
	mov.u32 	%r33, %ntid.x;
	mov.u32 	%r34, %tid.x;
	mad.lo.s32 	%r1, %r32, %r33, %r34;
	mov.u32 	%r35, %ctaid.y;
	mov.u32 	%r36, %ntid.y;
	mov.u32 	%r37, %tid.y;
	mad.lo.s32 	%r73, %r35, %r36, %r37;
	mov.u32 	%r38, %nctaid.x;
	mul.lo.s32 	%r3, %r38, %r33;
	mov.u32 	%r39, %nctaid.y;
	mul.lo.s32 	%r4, %r39, %r36;
	setp.ge.s32 	%p1, %r73, %r30;
	@%p1 bra 	$L__BB0_19;
	ld.param.u32 	%r68, [_Z13MahalanobisseP6uchar4iii_param_3];
	setp.gt.s32 	%p2, %r68, 0;
	@%p2 bra 	$L__BB0_2;
	bra.uni 	$L__BB0_15;
$L__BB0_2:
	ld.param.u32 	%r69, [_Z13MahalanobisseP6uchar4iii_param_3];
	and.b32  	%r5, %r69, 2147483644;
	mov.u64 	%rd23, dev_cAvg;
	mov.u64 	%rd26, dev_cMatrInv;
	add.s64 	%rd13, %rd23, 48;
$L__BB0_3:
	setp.lt.s32 	%p6, %r1, %r29;
	@%p6 bra 	$L__BB0_5;
$L__BB0_4:
	mov.u32 	%r66, %nctaid.y;
	mov.u32 	%r67, %ntid.y;
	mad.lo.s32 	%r73, %r66, %r67, %r73;
	setp.lt.s32 	%p28, %r73, %r30;
	@%p28 bra 	$L__BB0_3;
	bra.uni 	$L__BB0_19;
$L__BB0_5:
	mov.u32 	%r74, %r1;
$L__BB0_6:
	ld.param.u32 	%r70, [_Z13MahalanobisseP6uchar4iii_param_3];
	ld.param.u64 	%rd28, [_Z13MahalanobisseP6uchar4iii_param_0];
	setp.lt.u32 	%p7, %r70, 4;
	mad.lo.s32 	%r44, %r73, %r29, %r74;
	cvta.to.global.u64 	%rd10, %rd28;
	mul.wide.s32 	%rd11, %r44, 4;
	add.s64 	%rd2, %rd10, %rd11;
	.pragma "used_bytes_mask 7";
	ld.global.u32 	%r45, [%rd2];
	bfe.u32 	%r46, %r45, 0, 8;
	cvt.u16.u32 	%rs2, %r46;
	and.b16  	%rs3, %rs2, 255;
	bfe.u32 	%r47, %r45, 8, 8;
	cvt.u16.u32 	%rs4, %r47;
	and.b16  	%rs5, %rs4, 255;
	bfe.u32 	%r48, %r45, 16, 8;
	cvt.u16.u32 	%rs6, %r48;
	and.b16  	%rs7, %rs6, 255;
	cvt.rn.f64.u16 	%fd1, %rs3;
	cvt.rn.f64.u16 	%fd2, %rs5;
	cvt.rn.f64.u16 	%fd3, %rs7;
	mov.f64 	%fd254, 0d0000000000000000;
	mov.b32 	%r77, -1;
	mov.b32 	%r81, 0;
	@%p7 bra 	$L__BB0_9;
	mov.u64 	%rd15, dev_cMatrInv;
	add.s64 	%rd29, %rd15, 144;
	mov.f64 	%fd254, 0d0000000000000000;
	mov.b32 	%r77, -1;
	mov.b32 	%r75, 0;
	mov.u64 	%rd30, %rd13;
$L__BB0_8:
	.pragma "nounroll";
	ld.const.f64 	%fd11, [%rd30+-48];
	sub.f64 	%fd12, %fd1, %fd11;
	ld.const.f64 	%fd13, [%rd30+-40];
	sub.f64 	%fd14, %fd2, %fd13;
	neg.f64 	%fd15, %fd14;
	ld.const.f64 	%fd16, [%rd30+-32];
	sub.f64 	%fd17, %fd3, %fd16;
	ld.const.f64 	%fd18, [%rd29+-144];
	ld.const.f64 	%fd19, [%rd29+-120];
	mul.f64 	%fd20, %fd19, %fd15;
	mul.f64 	%fd21, %fd12, %fd18;
	sub.f64 	%fd22, %fd20, %fd21;
	ld.const.f64 	%fd23, [%rd29+-96];
	mul.f64 	%fd24, %fd17, %fd23;
	sub.f64 	%fd25, %fd22, %fd24;
	ld.const.f64 	%fd26, [%rd29+-136];
	ld.const.f64 	%fd27, [%rd29+-112];
	mul.f64 	%fd28, %fd27, %fd15;
	mul.f64 	%fd29, %fd12, %fd26;
	sub.f64 	%fd30, %fd28, %fd29;
	ld.const.f64 	%fd31, [%rd29+-88];
	mul.f64 	%fd32, %fd17, %fd31;
	sub.f64 	%fd33, %fd30, %fd32;
	ld.const.f64 	%fd34, [%rd29+-128];
	ld.const.f64 	%fd35, [%rd29+-104];
	mul.f64 	%fd36, %fd35, %fd15;
	mul.f64 	%fd37, %fd12, %fd34;
	sub.f64 	%fd38, %fd36, %fd37;
	ld.const.f64 	%fd39, [%rd29+-80];
	mul.f64 	%fd40, %fd17, %fd39;
	sub.f64 	%fd41, %fd38, %fd40;
	mul.f64 	%fd42, %fd14, %fd33;
	fma.rn.f64 	%fd43, %fd12, %fd25, %fd42;
	fma.rn.f64 	%fd44, %fd17, %fd41, %fd43;
	setp.gt.f64 	%p8, %fd44, %fd254;
	setp.eq.s32 	%p9, %r77, -1;
	or.pred  	%p10, %p8, %p9;
	selp.f64 	%fd45, %fd44, %fd254, %p10;
	selp.b32 	%r51, %r75, %r77, %p10;
	ld.const.f64 	%fd46, [%rd30+-24];
	sub.f64 	%fd47, %fd1, %fd46;
	ld.const.f64 	%fd48, [%rd30+-16];
	sub.f64 	%fd49, %fd2, %fd48;
	neg.f64 	%fd50, %fd49;
	ld.const.f64 	%fd51, [%rd30+-8];
	sub.f64 	%fd52, %fd3, %fd51;
	ld.const.f64 	%fd53, [%rd29+-72];
	ld.const.f64 	%fd54, [%rd29+-48];
	mul.f64 	%fd55, %fd54, %fd50;
	mul.f64 	%fd56, %fd47, %fd53;
	sub.f64 	%fd57, %fd55, %fd56;
	ld.const.f64 	%fd58, [%rd29+-24];
	mul.f64 	%fd59, %fd52, %fd58;
	sub.f64 	%fd60, %fd57, %fd59;
	ld.const.f64 	%fd61, [%rd29+-64];
	ld.const.f64 	%fd62, [%rd29+-40];
	mul.f64 	%fd63, %fd62, %fd50;
	mul.f64 	%fd64, %fd47, %fd61;
	sub.f64 	%fd65, %fd63, %fd64;
	ld.const.f64 	%fd66, [%rd29+-16];
	mul.f64 	%fd67, %fd52, %fd66;
	sub.f64 	%fd68, %fd65, %fd67;
	ld.const.f64 	%fd69, [%rd29+-56];
	ld.const.f64 	%fd70, [%rd29+-32];
	mul.f64 	%fd71, %fd70, %fd50;
	mul.f64 	%fd72, %fd47, %fd69;
	sub.f64 	%fd73, %fd71, %fd72;
	ld.const.f64 	%fd74, [%rd29+-8];
	mul.f64 	%fd75, %fd52, %fd74;
	sub.f64 	%fd76, %fd73, %fd75;
	mul.f64 	%fd77, %fd49, %fd68;
	fma.rn.f64 	%fd78, %fd47, %fd60, %fd77;
	fma.rn.f64 	%fd79, %fd52, %fd76, %fd78;
	setp.gt.f64 	%p11, %fd79, %fd45;
	selp.f64 	%fd80, %fd79, %fd45, %p11;
	add.s32 	%r52, %r75, 1;
	selp.b32 	%r53, %r52, %r51, %p11;
	ld.const.f64 	%fd81, [%rd30];
	sub.f64 	%fd82, %fd1, %fd81;
	ld.const.f64 	%fd83, [%rd30+8];
	sub.f64 	%fd84, %fd2, %fd83;
	neg.f64 	%fd85, %fd84;
	ld.const.f64 	%fd86, [%rd30+16];
	sub.f64 	%fd87, %fd3, %fd86;
	ld.const.f64 	%fd88, [%rd29];
	ld.const.f64 	%fd89, [%rd29+24];
	mul.f64 	%fd90, %fd89, %fd85;
	mul.f64 	%fd91, %fd82, %fd88;
	sub.f64 	%fd92, %fd90, %fd91;
	ld.const.f64 	%fd93, [%rd29+48];
	mul.f64 	%fd94, %fd87, %fd93;
	sub.f64 	%fd95, %fd92, %fd94;
	ld.const.f64 	%fd96, [%rd29+8];
	ld.const.f64 	%fd97, [%rd29+32];
	mul.f64 	%fd98, %fd97, %fd85;
	mul.f64 	%fd99, %fd82, %fd96;
	sub.f64 	%fd100, %fd98, %fd99;
	ld.const.f64 	%fd101, [%rd29+56];
	mul.f64 	%fd102, %fd87, %fd101;
	sub.f64 	%fd103, %fd100, %fd102;
	ld.const.f64 	%fd104, [%rd29+16];
	ld.const.f64 	%fd105, [%rd29+40];
	mul.f64 	%fd106, %fd105, %fd85;
	mul.f64 	%fd107, %fd82, %fd104;
	sub.f64 	%fd108, %fd106, %fd107;
	ld.const.f64 	%fd109, [%rd29+64];
	mul.f64 	%fd110, %fd87, %fd109;
	sub.f64 	%fd111, %fd108, %fd110;
	mul.f64 	%fd112, %fd84, %fd103;
	fma.rn.f64 	%fd113, %fd82, %fd95, %fd112;
	fma.rn.f64 	%fd114, %fd87, %fd111, %fd113;
	setp.gt.f64 	%p12, %fd114, %fd80;
	setp.eq.s32 	%p13, %r53, -1;
	or.pred  	%p14, %p12, %p13;
	selp.f64 	%fd115, %fd114, %fd80, %p14;
	add.s32 	%r55, %r75, 2;
	selp.b32 	%r56, %r55, %r53, %p14;
	ld.const.f64 	%fd116, [%rd30+24];
	sub.f64 	%fd117, %fd1, %fd116;
	ld.const.f64 	%fd118, [%rd30+32];
	sub.f64 	%fd119, %fd2, %fd118;
	neg.f64 	%fd120, %fd119;
	ld.const.f64 	%fd121, [%rd30+40];
	sub.f64 	%fd122, %fd3, %fd121;
	ld.const.f64 	%fd123, [%rd29+72];
	ld.const.f64 	%fd124, [%rd29+96];
	mul.f64 	%fd125, %fd124, %fd120;
	mul.f64 	%fd126, %fd117, %fd123;
	sub.f64 	%fd127, %fd125, %fd126;
	ld.const.f64 	%fd128, [%rd29+120];
	mul.f64 	%fd129, %fd122, %fd128;
	sub.f64 	%fd130, %fd127, %fd129;
	ld.const.f64 	%fd131, [%rd29+80];
	ld.const.f64 	%fd132, [%rd29+104];
	mul.f64 	%fd133, %fd132, %fd120;
	mul.f64 	%fd134, %fd117, %fd131;
	sub.f64 	%fd135, %fd133, %fd134;
	ld.const.f64 	%fd136, [%rd29+128];
	mul.f64 	%fd137, %fd122, %fd136;
	sub.f64 	%fd138, %fd135, %fd137;
	ld.const.f64 	%fd139, [%rd29+88];
	ld.const.f64 	%fd140, [%rd29+112];
	mul.f64 	%fd141, %fd140, %fd120;
	mul.f64 	%fd142, %fd117, %fd139;
	sub.f64 	%fd143, %fd141, %fd142;
	ld.const.f64 	%fd144, [%rd29+136];
	mul.f64 	%fd145, %fd122, %fd144;
	sub.f64 	%fd146, %fd143, %fd145;
	mul.f64 	%fd147, %fd119, %fd138;
	fma.rn.f64 	%fd148, %fd117, %fd130, %fd147;
	fma.rn.f64 	%fd149, %fd122, %fd146, %fd148;
	setp.gt.f64 	%p15, %fd149, %fd115;
	selp.f64 	%fd254, %fd149, %fd115, %p15;
	add.s32 	%r57, %r75, 3;
	selp.b32 	%r77, %r57, %r56, %p15;
	add.s64 	%rd30, %rd30, 96;
	add.s64 	%rd29, %rd29, 288;
	add.s32 	%r75, %r75, 4;
	setp.ne.s32 	%p16, %r75, %r5;
	mov.u32 	%r81, %r5;
	@%p16 bra 	$L__BB0_8;
$L__BB0_9:
	ld.param.u32 	%r71, [_Z13MahalanobisseP6uchar4iii_param_3];
	and.b32  	%r59, %r71, 3;
	setp.eq.s32 	%p17, %r59, 0;
	@%p17 bra 	$L__BB0_14;
	setp.eq.s32 	%p18, %r59, 1;
	@%p18 bra 	$L__BB0_12;
	mul.wide.u32 	%rd16, %r81, 24;
	add.s64 	%rd18, %rd23, %rd16;
	ld.const.f64 	%fd150, [%rd18];
	sub.f64 	%fd151, %fd1, %fd150;
	ld.const.f64 	%fd152, [%rd18+8];
	sub.f64 	%fd153, %fd2, %fd152;
	neg.f64 	%fd154, %fd153;
	ld.const.f64 	%fd155, [%rd18+16];
	sub.f64 	%fd156, %fd3, %fd155;
	mul.wide.u32 	%rd19, %r81, 72;
	add.s64 	%rd21, %rd26, %rd19;
	ld.const.f64 	%fd157, [%rd21];
	ld.const.f64 	%fd158, [%rd21+24];
	mul.f64 	%fd159, %fd158, %fd154;
	mul.f64 	%fd160, %fd151, %fd157;
	sub.f64 	%fd161, %fd159, %fd160;
	ld.const.f64 	%fd162, [%rd21+48];
	mul.f64 	%fd163, %fd156, %fd162;
	sub.f64 	%fd164, %fd161, %fd163;
	ld.const.f64 	%fd165, [%rd21+8];
	ld.const.f64 	%fd166, [%rd21+32];
	mul.f64 	%fd167, %fd166, %fd154;
	mul.f64 	%fd168, %fd151, %fd165;
	sub.f64 	%fd169, %fd167, %fd168;
	ld.const.f64 	%fd170, [%rd21+56];
	mul.f64 	%fd171, %fd156, %fd170;
	sub.f64 	%fd172, %fd169, %fd171;
	ld.const.f64 	%fd173, [%rd21+16];
	ld.const.f64 	%fd174, [%rd21+40];
	mul.f64 	%fd175, %fd174, %fd154;
	mul.f64 	%fd176, %fd151, %fd173;
	sub.f64 	%fd177, %fd175, %fd176;
	ld.const.f64 	%fd178, [%rd21+64];
	mul.f64 	%fd179, %fd156, %fd178;
	sub.f64 	%fd180, %fd177, %fd179;
	mul.f64 	%fd181, %fd153, %fd172;
	fma.rn.f64 	%fd182, %fd151, %fd164, %fd181;
	fma.rn.f64 	%fd183, %fd156, %fd180, %fd182;
	setp.gt.f64 	%p19, %fd183, %fd254;
	setp.eq.s32 	%p20, %r77, -1;
	or.pred  	%p21, %p19, %p20;
	selp.f64 	%fd184, %fd183, %fd254, %p21;
	selp.b32 	%r60, %r81, %r77, %p21;
	add.s32 	%r61, %r81, 1;
	ld.const.f64 	%fd185, [%rd18+24];
	sub.f64 	%fd186, %fd1, %fd185;
	ld.const.f64 	%fd187, [%rd18+32];
	sub.f64 	%fd188, %fd2, %fd187;
	neg.f64 	%fd189, %fd188;
	ld.const.f64 	%fd190, [%rd18+40];
	sub.f64 	%fd191, %fd3, %fd190;
	ld.const.f64 	%fd192, [%rd21+72];
	ld.const.f64 	%fd193, [%rd21+96];
	mul.f64 	%fd194, %fd193, %fd189;
	mul.f64 	%fd195, %fd186, %fd192;
	sub.f64 	%fd196, %fd194, %fd195;
	ld.const.f64 	%fd197, [%rd21+120];
	mul.f64 	%fd198, %fd191, %fd197;
	sub.f64 	%fd199, %fd196, %fd198;
	ld.const.f64 	%fd200, [%rd21+80];
	ld.const.f64 	%fd201, [%rd21+104];
	mul.f64 	%fd202, %fd201, %fd189;
	mul.f64 	%fd203, %fd186, %fd200;
	sub.f64 	%fd204, %fd202, %fd203;
	ld.const.f64 	%fd205, [%rd21+128];
	mul.f64 	%fd206, %fd191, %fd205;
	sub.f64 	%fd207, %fd204, %fd206;
	ld.const.f64 	%fd208, [%rd21+88];
	ld.const.f64 	%fd209, [%rd21+112];
	mul.f64 	%fd210, %fd209, %fd189;
	mul.f64 	%fd211, %fd186, %fd208;
	sub.f64 	%fd212, %fd210, %fd211;
	ld.const.f64 	%fd213, [%rd21+136];
	mul.f64 	%fd214, %fd191, %fd213;
	sub.f64 	%fd215, %fd212, %fd214;
	mul.f64 	%fd216, %fd188, %fd207;
	fma.rn.f64 	%fd217, %fd186, %fd199, %fd216;
	fma.rn.f64 	%fd218, %fd191, %fd215, %fd217;
	setp.gt.f64 	%p22, %fd218, %fd184;
	selp.f64 	%fd254, %fd218, %fd184, %p22;
	selp.b32 	%r77, %r61, %r60, %p22;
	add.s32 	%r81, %r81, 2;
$L__BB0_12:
	ld.param.u32 	%r72, [_Z13MahalanobisseP6uchar4iii_param_3];
	and.b32  	%r62, %r72, 1;
	setp.eq.b32 	%p23, %r62, 1;
	not.pred 	%p24, %p23;
	@%p24 bra 	$L__BB0_14;
	mul.wide.u32 	%rd22, %r81, 24;
	add.s64 	%rd24, %rd23, %rd22;
	ld.const.f64 	%fd219, [%rd24];
	sub.f64 	%fd220, %fd1, %fd219;
	ld.const.f64 	%fd221, [%rd24+8];
	sub.f64 	%fd222, %fd2, %fd221;
	neg.f64 	%fd223, %fd222;
	ld.const.f64 	%fd224, [%rd24+16];
	sub.f64 	%fd225, %fd3, %fd224;
	mul.wide.u32 	%rd25, %r81, 72;
	add.s64 	%rd27, %rd26, %rd25;
	ld.const.f64 	%fd226, [%rd27];
	ld.const.f64 	%fd227, [%rd27+24];
	mul.f64 	%fd228, %fd227, %fd223;
	mul.f64 	%fd229, %fd220, %fd226;
	sub.f64 	%fd230, %fd228, %fd229;
	ld.const.f64 	%fd231, [%rd27+48];
	mul.f64 	%fd232, %fd225, %fd231;
	sub.f64 	%fd233, %fd230, %fd232;
	ld.const.f64 	%fd234, [%rd27+8];
	ld.const.f64 	%fd235, [%rd27+32];
	mul.f64 	%fd236, %fd235, %fd223;
	mul.f64 	%fd237, %fd220, %fd234;
	sub.f64 	%fd238, %fd236, %fd237;
	ld.const.f64 	%fd239, [%rd27+56];
	mul.f64 	%fd240, %fd225, %fd239;
	sub.f64 	%fd241, %fd238, %fd240;
	ld.const.f64 	%fd242, [%rd27+16];
	ld.const.f64 	%fd243, [%rd27+40];
	mul.f64 	%fd244, %fd243, %fd223;
	mul.f64 	%fd245, %fd220, %fd242;
	sub.f64 	%fd246, %fd244, %fd245;
	ld.const.f64 	%fd247, [%rd27+64];
	mul.f64 	%fd248, %fd225, %fd247;
	sub.f64 	%fd249, %fd246, %fd248;
	mul.f64 	%fd250, %fd222, %fd241;
	fma.rn.f64 	%fd251, %fd220, %fd233, %fd250;
	fma.rn.f64 	%fd252, %fd225, %fd249, %fd251;
	setp.gt.f64 	%p25, %fd252, %fd254;
	setp.eq.s32 	%p26, %r77, -1;
	selp.b32 	%r63, %r81, %r77, %p26;
	selp.b32 	%r77, %r81, %r63, %p25;
$L__BB0_14:
	st.global.u8 	[%rd2+3], %r77;
	mov.u32 	%r64, %nctaid.x;
	mov.u32 	%r65, %ntid.x;
	mad.lo.s32 	%r74, %r64, %r65, %r74;
	setp.lt.s32 	%p27, %r74, %r29;
	@%p27 bra 	$L__BB0_6;
	bra.uni 	$L__BB0_4;
$L__BB0_15:
	setp.ge.s32 	%p3, %r1, %r29;
	@%p3 bra 	$L__BB0_18;
	mul.lo.s32 	%r25, %r73, %r29;
	mov.u32 	%r85, %r1;
$L__BB0_17:
	add.s32 	%r40, %r85, %r25;
	mul.wide.s32 	%rd8, %r40, 4;
	add.s64 	%rd9, %rd1, %rd8;
	mov.b16 	%rs1, 255;
	st.global.u8 	[%rd9+3], %rs1;
	add.s32 	%r85, %r85, %r3;
	setp.lt.s32 	%p4, %r85, %r29;
	@%p4 bra 	$L__BB0_17;
$L__BB0_18:
	add.s32 	%r73, %r73, %r4;
	setp.lt.s32 	%p5, %r73, %r30;
	@%p5 bra 	$L__BB0_15;
$L__BB0_19:
	ret;

}


// ===== COMPILED SASS (sm_100) =====

	.target	sm_100

	.elftype	@"ET_EXEC"


//--------------------- .note.nv.tkinfo           --------------------------
	.section	.note.nv.tkinfo,"",@"SHT_NOTE"
	.sectionflags	@"SHF_NOTE_NV_TKINFO"
	.tkinfo
        /*0018*/ 	.word	0x00000002
        /*0030*/ 	.string	""
        /*0030*/ 	.string	"ptxas"
        /*0030*/ 	.string	"Cuda compilation tools, release 13.0, V13.0.88"
        /*0030*/ 	.string	"Build cuda_13.0.r13.0/compiler.36424714_0"
        /*0030*/ 	.string	"-arch sm_100 -m 64 "



//--------------------- .note.nv.cuinfo           --------------------------
	.section	.note.nv.cuinfo,"",@"SHT_NOTE"
	.sectionflags	@"SHF_NOTE_NV_CUINFO"
        /*0018*/ 	.short	0x0002
        /*001a*/ 	.short	0x0064
        /*001c*/ 	.short	0x0082
	.zero		2


//--------------------- .nv.info                  --------------------------
	.section	.nv.info,"",@"SHT_CUDA_INFO"
	.align	4


	//----- nvinfo : EIATTR_REGCOUNT
	.align		4
        /*0000*/ 	.byte	0x04, 0x2f
        /*0002*/ 	.short	(.L_3 - .L_2)
	.align		4
.L_2:
        /*0004*/ 	.word	index@(_Z13MahalanobisseP6uchar4iii)
        /*0008*/ 	.word	0x00000026


	//----- nvinfo : EIATTR_FRAME_SIZE
	.align		4
.L_3:
        /*000c*/ 	.byte	0x04, 0x11
        /*000e*/ 	.short	(.L_5 - .L_4)
	.align		4
.L_4:
        /*0010*/ 	.word	index@(_Z13MahalanobisseP6uchar4iii)
        /*0014*/ 	.word	0x00000000


	//----- nvinfo : EIATTR_MIN_STACK_SIZE
	.align		4
.L_5:
        /*0018*/ 	.byte	0x04, 0x12
        /*001a*/ 	.short	(.L_7 - .L_6)
	.align		4
.L_6:
        /*001c*/ 	.word	index@(_Z13MahalanobisseP6uchar4iii)
        /*0020*/ 	.word	0x00000000
.L_7:


//--------------------- .nv.compat                --------------------------
	.section	.nv.compat,"",@"SHT_CUDA_COMPAT_INFO"
	.align	4
        /*0000*/ 	.byte	0x02, 0x09, 0x00, 0x00, 0x02, 0x02, 0x01, 0x00, 0x02, 0x05, 0x05, 0x00, 0x03, 0x07, 0x01, 0x01
        /*0010*/ 	.byte	0x02, 0x03, 0x00, 0x00, 0x02, 0x06, 0x01, 0x00, 0x04, 0x0b, 0x08, 0x00, 0x01, 0x00, 0x00, 0x00
        /*0020*/ 	.byte	0x00, 0x00, 0x00, 0x00


//--------------------- .nv.info._Z13MahalanobisseP6uchar4iii --------------------------
	.section	.nv.info._Z13MahalanobisseP6uchar4iii,"",@"SHT_CUDA_INFO"
	.sectionflags	@""
	.align	4


	//----- nvinfo : EIATTR_CUDA_API_VERSION
	.align		4
        /*0000*/ 	.byte	0x04, 0x37
        /*0002*/ 	.short	(.L_9 - .L_8)
.L_8:
        /*0004*/ 	.word	0x00000082


	//----- nvinfo : EIATTR_KPARAM_INFO
	.align		4
.L_9:
        /*0008*/ 	.byte	0x04, 0x17
        /*000a*/ 	.short	(.L_11 - .L_10)
.L_10:
        /*000c*/ 	.word	0x00000000
        /*0010*/ 	.short	0x0003
        /*0012*/ 	.short	0x0010
        /*0014*/ 	.byte	0x00, 0xf0, 0x11, 0x00


	//----- nvinfo : EIATTR_KPARAM_INFO
	.align		4
.L_11:
        /*0018*/ 	.byte	0x04, 0x17
        /*001a*/ 	.short	(.L_13 - .L_12)
.L_12:
        /*001c*/ 	.word	0x00000000
        /*0020*/ 	.short	0x0002
        /*0022*/ 	.short	0x000c
        /*0024*/ 	.byte	0x00, 0xf0, 0x11, 0x00


	//----- nvinfo : EIATTR_KPARAM_INFO
	.align		4
.L_13:
        /*0028*/ 	.byte	0x04, 0x17
        /*002a*/ 	.short	(.L_15 - .L_14)
.L_14:
        /*002c*/ 	.word	0x00000000
        /*0030*/ 	.short	0x0001
        /*0032*/ 	.short	0x0008
        /*0034*/ 	.byte	0x00, 0xf0, 0x11, 0x00


	//----- nvinfo : EIATTR_KPARAM_INFO
	.align		4
.L_15:
        /*0038*/ 	.byte	0x04, 0x17
        /*003a*/ 	.short	(.L_17 - .L_16)
.L_16:
        /*003c*/ 	.word	0x00000000
        /*0040*/ 	.short	0x0000
        /*0042*/ 	.short	0x0000
        /*0044*/ 	.byte	0x00, 0xf5, 0x21, 0x00


	//----- nvinfo : EIATTR_SPARSE_MMA_MASK
	.align		4
.L_17:
        /*0048*/ 	.byte	0x03, 0x50
        /*004a*/ 	.short	0x0000


	//----- nvinfo : EIATTR_MAXREG_COUNT
	.align		4
        /*004c*/ 	.byte	0x03, 0x1b
        /*004e*/ 	.short	0x00ff


	//----- nvinfo : EIATTR_MERCURY_ISA_VERSION
	.align		4
        /*0050*/ 	.byte	0x03, 0x5f
        /*0052*/ 	.short	0x0101


	//----- nvinfo : EIATTR_UNUSED_LOAD_BYTE_OFFSET
	.align		4
        /*0054*/ 	.byte	0x04, 0x44
        /*0056*/ 	.short	(.L_19 - .L_18)


	//   ....[0]....
.L_18:
        /*0058*/ 	.word	0x00000320
        /*005c*/ 	.word	0x00000007


	//----- nvinfo : EIATTR_VRC_CTA_INIT_COUNT
	.align		4
.L_19:
        /*0060*/ 	.byte	0x02, 0x4a
	.zero		1
	.zero		1


	//----- nvinfo : EIATTR_EXIT_INSTR_OFFSETS
	.align		4
        /*0064*/ 	.byte	0x04, 0x1c
        /*0066*/ 	.short	(.L_21 - .L_20)


	//   ....[0]....
.L_20:
        /*0068*/ 	.word	0x000000f0


	//   ....[1]....
        /*006c*/ 	.word	0x00000260


	//   ....[2]....
        /*0070*/ 	.word	0x00001400


	//----- nvinfo : EIATTR_CRS_STACK_SIZE
	.align		4
.L_21:
        /*0074*/ 	.byte	0x04, 0x1e
        /*0076*/ 	.short	(.L_23 - .L_22)
.L_22:
        /*0078*/ 	.word	0x00000000


	//----- nvinfo : EIATTR_CBANK_PARAM_SIZE
	.align		4
.L_23:
        /*007c*/ 	.byte	0x03, 0x19
        /*007e*/ 	.short	0x0014


	//----- nvinfo : EIATTR_PARAM_CBANK
	.align		4
        /*0080*/ 	.byte	0x04, 0x0a
        /*0082*/ 	.short	(.L_25 - .L_24)
	.align		4
.L_24:
        /*0084*/ 	.word	index@(.nv.constant0._Z13MahalanobisseP6uchar4iii)
        /*0088*/ 	.short	0x0380
        /*008a*/ 	.short	0x0014


	//----- nvinfo : EIATTR_SW_WAR
	.align		4
.L_25:
        /*008c*/ 	.byte	0x04, 0x36
        /*008e*/ 	.short	(.L_27 - .L_26)
.L_26:
        /*0090*/ 	.word	0x00000008
.L_27:


//--------------------- .nv.callgraph             --------------------------
	.section	.nv.callgraph,"",@"SHT_CUDA_CALLGRAPH"
	.align	4
	.sectionentsize	8
	.align		4
        /*0000*/ 	.word	0x00000000
	.align		4
        /*0004*/ 	.word	0xffffffff
	.align		4
        /*0008*/ 	.word	0x00000000
	.align		4
        /*000c*/ 	.word	0xfffffffe
	.align		4
        /*0010*/ 	.word	0x00000000
	.align		4
        /*0014*/ 	.word	0xfffffffd
	.align		4
        /*0018*/ 	.word	0x00000000
	.align		4
        /*001c*/ 	.word	0xfffffffc


//--------------------- .nv.constant3             --------------------------
	.section	.nv.constant3,"a",@progbits
	.align	8
.nv.constant3:
	.type		dev_cAvg,@object
	.size		dev_cAvg,(dev_cMatrInv - dev_cAvg)
dev_cAvg:
	.zero		768
	.type		dev_cMatrInv,@object
	.size		dev_cMatrInv,(.L_1 - dev_cMatrInv)
dev_cMatrInv:
	.zero		2304
.L_1:


//--------------------- .text._Z13MahalanobisseP6uchar4iii --------------------------
	.section	.text._Z13MahalanobisseP6uchar4iii,"ax",@progbits
	.align	128
        .global         _Z13MahalanobisseP6uchar4iii
        .type           _Z13MahalanobisseP6uchar4iii,@function
        .size           _Z13MahalanobisseP6uchar4iii,(.L_x_14 - _Z13MahalanobisseP6uchar4iii)
        .other          _Z13MahalanobisseP6uchar4iii,@"STO_CUDA_ENTRY STV_DEFAULT"
_Z13MahalanobisseP6uchar4iii:
.text._Z13MahalanobisseP6uchar4iii:
[----:B------:R-:W-:Y:S01]  /*0000*/  LDC R1, c[0x0][0x37c] ;  /* 0x0000df00ff017b82 */ /* 0x000fe20000000800 */
[----:B------:R-:W0:Y:S07]  /*0010*/  S2R R2, SR_TID.Y ;  /* 0x0000000000027919 */ /* 0x000e2e0000002200 */
[----:B------:R-:W1:Y:S01]  /*0020*/  LDC R3, c[0x0][0x360] ;  /* 0x0000d800ff037b82 */ /* 0x000e620000000800 */
[----:B------:R-:W2:Y:S01]  /*0030*/  LDCU UR8, c[0x0][0x38c] ;  /* 0x00007180ff0877ac */ /* 0x000ea20008000800 */
[----:B------:R-:W1:Y:S06]  /*0040*/  S2R R0, SR_TID.X ;  /* 0x0000000000007919 */ /* 0x000e6c0000002100 */
[----:B------:R-:W0:Y:S08]  /*0050*/  S2UR UR5, SR_CTAID.Y ;  /* 0x00000000000579c3 */ /* 0x000e300000002600 */
[----:B------:R-:W0:Y:S01]  /*0060*/  LDC R9, c[0x0][0x364] ;  /* 0x0000d900ff097b82 */ /* 0x000e220000000800 */
[----:B------:R-:W3:Y:S01]  /*0070*/  LDCU UR6, c[0x0][0x370] ;  /* 0x00006e00ff0677ac */ /* 0x000ee20008000800 */
[----:B------:R-:W4:Y:S06]  /*0080*/  LDCU UR7, c[0x0][0x374] ;  /* 0x00006e80ff0777ac */ /* 0x000f2c0008000800 */
[----:B------:R-:W1:Y:S01]  /*0090*/  S2UR UR4, SR_CTAID.X ;  /* 0x00000000000479c3 */ /* 0x000e620000002500 */
[----:B0-----:R-:W-:-:S02]  /*00a0*/  IMAD R2, R9, UR5, R2 ;  /* 0x0000000509027c24 */ /* 0x001fc4000f8e0202 */
[----:B----4-:R-:W-:-:S03]  /*00b0*/  IMAD R9, R9, UR7, RZ ;  /* 0x0000000709097c24 */ /* 0x010fc6000f8e02ff */
[----:B--2---:R-:W-:Y:S01]  /*00c0*/  ISETP.GE.AND P0, PT, R2, UR8, PT ;  /* 0x0000000802007c0c */ /* 0x004fe2000bf06270 */
[C---:B-1----:R-:W-:Y:S02]  /*00d0*/  IMAD R0, R3.reuse, UR4, R0 ;  /* 0x0000000403007c24 */ /* 0x042fe4000f8e0200 */
[----:B---3--:R-:W-:-:S10]  /*00e0*/  IMAD R3, R3, UR6, RZ ;  /* 0x0000000603037c24 */ /* 0x008fd4000f8e02ff */
[----:B------:R-:W-:Y:S05]  /*00f0*/  @P0 EXIT ;  /* 0x000000000000094d */ /* 0x000fea0003800000 */
[----:B------:R-:W0:Y:S01]  /*0100*/  LDCU UR4, c[0x0][0x390] ;  /* 0x00007200ff0477ac */ /* 0x000e220008000800 */
[----:B------:R-:W1:Y:S01]  /*0110*/  LDCU.64 UR6, c[0x0][0x358] ;  /* 0x00006b00ff0677ac */ /* 0x000e620008000a00 */
[----:B0-----:R-:W-:-:S09]  /*0120*/  UISETP.GT.AND UP0, UPT, UR4, URZ, UPT ;  /* 0x000000ff0400728c */ /* 0x001fd2000bf04270 */
[----:B-1----:R-:W-:Y:S05]  /*0130*/  BRA.U UP0, `(.L_x_0) ;  /* 0x00000001004c7547 */ /* 0x002fea000b800000 */
.L_x_4:
[----:B------:R-:W0:Y:S01]  /*0140*/  LDC R11, c[0x0][0x388] ;  /* 0x0000e200ff0b7b82 */ /* 0x000e220000000800 */
[----:B------:R-:W-:Y:S01]  /*0150*/  BSSY.RECONVERGENT B0, `(.L_x_1) ;  /* 0x000000c000007945 */ /* 0x000fe20003800200 */
[----:B0-----:R-:W-:-:S13]  /*0160*/  ISETP.GE.AND P0, PT, R0, R11, PT ;  /* 0x0000000b0000720c */ /* 0x001fda0003f06270 */
[----:B-1----:R-:W-:Y:S05]  /*0170*/  @P0 BRA `(.L_x_2) ;  /* 0x0000000000240947 */ /* 0x002fea0003800000 */
[----:B------:R-:W0:Y:S01]  /*0180*/  LDC.64 R6, c[0x0][0x380] ;  /* 0x0000e000ff067b82 */ /* 0x000e220000000a00 */
[----:B------:R-:W-:Y:S02]  /*0190*/  IMAD.MOV.U32 R10, RZ, RZ, 0xff ;  /* 0x000000ffff0a7424 */ /* 0x000fe400078e00ff */
[----:B------:R-:W-:-:S07]  /*01a0*/  IMAD.MOV.U32 R8, RZ, RZ, R0 ;  /* 0x000000ffff087224 */ /* 0x000fce00078e0000 */
.L_x_3:
[--C-:B-1----:R-:W-:Y:S02]  /*01b0*/  IMAD R5, R2, R11, R8.reuse ;  /* 0x0000000b02057224 */ /* 0x102fe400078e0208 */
[----:B------:R-:W-:Y:S02]  /*01c0*/  IMAD.IADD R8, R3, 0x1, R8 ;  /* 0x0000000103087824 */ /* 0x000fe400078e0208 */
[----:B0-----:R-:W-:-:S03]  /*01d0*/  IMAD.WIDE R4, R5, 0x4, R6 ;  /* 0x0000000405047825 */ /* 0x001fc600078e0206 */
[----:B------:R-:W-:Y:S02]  /*01e0*/  ISETP.GE.AND P0, PT, R8, R11, PT ;  /* 0x0000000b0800720c */ /* 0x000fe40003f06270 */
[----:B------:R1:W-:Y:S11]  /*01f0*/  STG.E.U8 desc[UR6][R4.64+0x3], R10 ;  /* 0x0000030a04007986 */ /* 0x0003f6000c101106 */
[----:B------:R-:W-:Y:S05]  /*0200*/  @!P0 BRA `(.L_x_3) ;  /* 0xfffffffc00e88947 */ /* 0x000fea000383ffff */
.L_x_2:
[----:B------:R-:W-:Y:S05]  /*0210*/  BSYNC.RECONVERGENT B0 ;  /* 0x0000000000007941 */ /* 0x000fea0003800200 */
.L_x_1:
[----:B------:R-:W0:Y:S01]  /*0220*/  LDCU UR4, c[0x0][0x38c] ;  /* 0x00007180ff0477ac */ /* 0x000e220008000800 */
[----:B------:R-:W-:-:S05]  /*0230*/  IMAD.IADD R2, R9, 0x1, R2 ;  /* 0x0000000109027824 */ /* 0x000fca00078e0202 */
[----:B0-----:R-:W-:-:S13]  /*0240*/  ISETP.GE.AND P0, PT, R2, UR4, PT ;  /* 0x0000000402007c0c */ /* 0x001fda000bf06270 */
[----:B------:R-:W-:Y:S05]  /*0250*/  @!P0 BRA `(.L_x_4) ;  /* 0xfffffffc00b88947 */ /* 0x000fea000383ffff */
[----:B------:R-:W-:Y:S05]  /*0260*/  EXIT ;  /* 0x000000000000794d */ /* 0x000fea0003800000 */
.L_x_0:
[----:B------:R-:W-:-:S12]  /*0270*/  ULOP3.LUT UR4, UR4, 0x7ffffffc, URZ, 0xc0, !UPT ;  /* 0x7ffffffc04047892 */ /* 0x000fd8000f8ec0ff */
.L_x_12:
[----:B0-----:R-:W0:Y:S01]  /*0280*/  LDCU UR5, c[0x0][0x388] ;  /* 0x00007100ff0577ac */ /* 0x001e220008000800 */
[----:B------:R-:W-:Y:S01]  /*0290*/  BSSY.RECONVERGENT B0, `(.L_x_5) ;  /* 0x0000110000007945 */ /* 0x000fe20003800200 */
[----:B0-----:R-:W-:-:S13]  /*02a0*/  ISETP.GE.AND P0, PT, R0, UR5, PT ;  /* 0x0000000500007c0c */ /* 0x001fda000bf06270 */
[----:B---3--:R-:W-:Y:S05]  /*02b0*/  @P0 BRA `(.L_x_6) ;  /* 0x0000001000340947 */ /* 0x008fea0003800000 */
[----:B------:R-:W-:-:S07]  /*02c0*/  IMAD.MOV.U32 R3, RZ, RZ, R0 ;  /* 0x000000ffff037224 */ /* 0x000fce00078e0000 */
.L_x_11:
[----:B0-----:R-:W0:Y:S08]  /*02d0*/  LDC R4, c[0x0][0x388] ;  /* 0x0000e200ff047b82 */ /* 0x001e300000000800 */
[----:B------:R-:W1:Y:S08]  /*02e0*/  LDC.64 R16, c[0x0][0x380] ;  /* 0x0000e000ff107b82 */ /* 0x000e700000000a00 */
[----:B------:R-:W2:Y:S01]  /*02f0*/  LDC R12, c[0x0][0x390] ;  /* 0x0000e400ff0c7b82 */ /* 0x000ea20000000800 */
[----:B0-----:R-:W-:-:S04]  /*0300*/  IMAD R5, R2, R4, R3 ;  /* 0x0000000402057224 */ /* 0x001fc800078e0203 */
[----:B-1----:R-:W-:-:S06]  /*0310*/  IMAD.WIDE R16, R5, 0x4, R16 ;  /* 0x0000000405107825 */ /* 0x002fcc00078e0210 */
[----:B---3--:R-:W3:Y:S01]  /*0320*/  LDG.E R16, desc[UR6][R16.64] ;  /* 0x0000000610107981 */ /* 0x008ee2000c1e1900 */
[----:B------:R-:W-:Y:S01]  /*0330*/  MOV R32, 0xffffffff ;  /* 0xffffffff00207802 */ /* 0x000fe20000000f00 */
[----:B------:R-:W-:Y:S01]  /*0340*/  IMAD.MOV.U32 R5, RZ, RZ, RZ ;  /* 0x000000ffff057224 */ /* 0x000fe200078e00ff */
[----:B--2---:R-:W-:Y:S02]  /*0350*/  ISETP.GE.U32.AND P0, PT, R12, 0x4, PT ;  /* 0x000000040c00780c */ /* 0x004fe40003f06070 */
[----:B------:R-:W-:Y:S01]  /*0360*/  CS2R R14, SRZ ;  /* 0x00000000000e7805 */ /* 0x000fe2000001ff00 */
[----:B---3--:R0:W1:Y:S08]  /*0370*/  I2F.F64.U8 R6, R16 ;  /* 0x0000001000067312 */ /* 0x0080700000001800 */
[----:B------:R0:W2:Y:S08]  /*0380*/  I2F.F64.U8 R8, R16.B1 ;  /* 0x1000001000087312 */ /* 0x0000b00000001800 */
[----:B------:R0:W3:Y:S01]  /*0390*/  I2F.F64.U8 R10, R16.B2 ;  /* 0x20000010000a7312 */ /* 0x0000e20000001800 */
[----:B-1----:R-:W-:Y:S05]  /*03a0*/  @!P0 BRA `(.L_x_7) ;  /* 0x0000000800248947 */ /* 0x002fea0003800000 */
[----:B------:R-:W-:Y:S02]  /*03b0*/  HFMA2 R5, -RZ, RZ, 0, 2.86102294921875e-06 ;  /* 0x00000030ff057431 */ /* 0x000fe400000001ff */
[----:B------:R-:W-:Y:S01]  /*03c0*/  IMAD.MOV.U32 R33, RZ, RZ, 0x390 ;  /* 0x00000390ff217424 */ /* 0x000fe200078e00ff */
[----:B------:R-:W-:Y:S01]  /*03d0*/  CS2R R14, SRZ ;  /* 0x00000000000e7805 */ /* 0x000fe2000001ff00 */
[----:B------:R-:W-:Y:S02]  /*03e0*/  IMAD.MOV.U32 R32, RZ, RZ, -0x1 ;  /* 0xffffffffff207424 */ /* 0x000fe400078e00ff */
[----:B------:R-:W-:-:S07]  /*03f0*/  IMAD.MOV.U32 R13, RZ, RZ, RZ ;  /* 0x000000ffff0d7224 */ /* 0x000fce00078e00ff */
.L_x_8:
[----:B------:R-:W1:Y:S01]  /*0400*/  LDC.64 R18, c[0x3][R5+-0x30] ;  /* 0x00fff40005127b82 */ /* 0x000e620000000a00 */
[----:B------:R-:W-:-:S07]  /*0410*/  ISETP.NE.AND P0, PT, R32, -0x1, PT ;  /* 0xffffffff2000780c */ /* 0x000fce0003f05270 */
[----:B------:R-:W2:Y:S08]  /*0420*/  LDC.64 R26, c[0x3][R5+-0x28] ;  /* 0x00fff600051a7b82 */ /* 0x000eb00000000a00 */
[----:B------:R-:W4:Y:S08]  /*0430*/  LDC.64 R20, c[0x3][R33+-0x88] ;  /* 0x00ffde0021147b82 */ /* 0x000f300000000a00 */
[----:B------:R-:W5:Y:S01]  /*0440*/  LDC.64 R24, c[0x3][R33+-0x70] ;  /* 0x00ffe40021187b82 */ /* 0x000f620000000a00 */
[----:B-1----:R-:W-:-:S07]  /*0450*/  DADD R18, R6, -R18 ;  /* 0x0000000006127229 */ /* 0x002fce0000000812 */
[----:B------:R-:W3:Y:S01]  /*0460*/  LDC.64 R28, c[0x3][R5+-0x20] ;  /* 0x00fff800051c7b82 */ /* 0x000ee20000000a00 */
[----:B--2---:R-:W-:-:S07]  /*0470*/  DADD R26, R8, -R26 ;  /* 0x00000000081a7229 */ /* 0x004fce000000081a */
[----:B------:R-:W1:Y:S01]  /*0480*/  LDC.64 R22, c[0x3][R33+-0x90] ;  /* 0x00ffdc0021167b82 */ /* 0x000e620000000a00 */
[----:B----4-:R-:W-:-:S07]  /*0490*/  DMUL R20, R18, R20 ;  /* 0x0000001412147228 */ /* 0x010fce0000000000 */
[----:B0-----:R-:W0:Y:S01]  /*04a0*/  LDC.64 R16, c[0x3][R33+-0x58] ;  /* 0x00ffea0021107b82 */ /* 0x001e220000000a00 */
[----:B-----5:R-:W-:-:S07]  /*04b0*/  DFMA R20, -R26, R24, -R20 ;  /* 0x000000181a14722b */ /* 0x020fce0000000914 */
[----:B------:R-:W2:Y:S01]  /*04c0*/  LDC.64 R30, c[0x3][R33+-0x78] ;  /* 0x00ffe200211e7b82 */ /* 0x000ea20000000a00 */
[----:B---3--:R-:W-:Y:S02]  /*04d0*/  DADD R28, R10, -R28 ;  /* 0x000000000a1c7229 */ /* 0x008fe4000000081c */
[----:B-1----:R-:W-:-:S05]  /*04e0*/  DMUL R22, R18, R22 ;  /* 0x0000001612167228 */ /* 0x002fca0000000000 */
[----:B------:R-:W1:Y:S01]  /*04f0*/  LDC.64 R24, c[0x3][R33+-0x80] ;  /* 0x00ffe00021187b82 */ /* 0x000e620000000a00 */
[----:B0-----:R-:W-:-:S07]  /*0500*/  DFMA R16, -R28, R16, R20 ;  /* 0x000000101c10722b */ /* 0x001fce0000000114 */
[----:B------:R-:W0:Y:S01]  /*0510*/  LDC.64 R20, c[0x3][R33+-0x60] ;  /* 0x00ffe80021147b82 */ /* 0x000e220000000a00 */
[----:B--2---:R-:W-:-:S07]  /*0520*/  DFMA R22, -R26, R30, -R22 ;  /* 0x0000001e1a16722b */ /* 0x004fce0000000916 */
[----:B------:R-:W2:Y:S01]  /*0530*/  LDC.64 R30, c[0x3][R33+-0x68] ;  /* 0x00ffe600211e7b82 */ /* 0x000ea20000000a00 */
[----:B------:R-:W-:Y:S02]  /*0540*/  DMUL R16, R26, R16 ;  /* 0x000000101a107228 */ /* 0x000fe40000000000 */
[----:B-1----:R-:W-:Y:S02]  /*0550*/  DMUL R24, R18, R24 ;  /* 0x0000001812187228 */ /* 0x002fe40000000000 */
[----:B0-----:R-:W-:-:S03]  /*0560*/  DFMA R20, -R28, R20, R22 ;  /* 0x000000141c14722b */ /* 0x001fc60000000116 */
[----:B------:R-:W0:Y:S03]  /*0570*/  LDC.64 R22, c[0x3][R33+-0x50] ;  /* 0x00ffec0021167b82 */ /* 0x000e260000000a00 */
[----:B--2---:R-:W-:-:S05]  /*0580*/  DFMA R24, -R26, R30, -R24 ;  /* 0x0000001e1a18722b */ /* 0x004fca0000000918 */
[----:B------:R-:W1:Y:S01]  /*0590*/  LDC.64 R30, c[0x3][R5+-0x18] ;  /* 0x00fffa00051e7b82 */ /* 0x000e620000000a00 */
[----:B------:R-:W-:-:S07]  /*05a0*/  DFMA R18, R18, R20, R16 ;  /* 0x000000141212722b */ /* 0x000fce0000000010 */
[----:B------:R-:W2:Y:S08]  /*05b0*/  LDC.64 R20, c[0x3][R5+-0x10] ;  /* 0x00fffc0005147b82 */ /* 0x000eb00000000a00 */
[----:B------:R-:W3:Y:S01]  /*05c0*/  LDC.64 R26, c[0x3][R33+-0x48] ;  /* 0x00ffee00211a7b82 */ /* 0x000ee20000000a00 */
[----:B0-----:R-:W-:-:S07]  /*05d0*/  DFMA R22, -R28, R22, R24 ;  /* 0x000000161c16722b */ /* 0x001fce0000000118 */
[----:B------:R-:W0:Y:S01]  /*05e0*/  LDC.64 R16, c[0x3][R33+-0x30] ;  /* 0x00fff40021107b82 */ /* 0x000e220000000a00 */
[----:B-1----:R-:W-:Y:S02]  /*05f0*/  DADD R30, R6, -R30 ;  /* 0x00000000061e7229 */ /* 0x002fe4000000081e */
[----:B------:R-:W-:-:S05]  /*0600*/  DFMA R18, R28, R22, R18 ;  /* 0x000000161c12722b */ /* 0x000fca0000000012 */
[----:B------:R-:W1:Y:S01]  /*0610*/  LDC.64 R24, c[0x3][R33+-0x40] ;  /* 0x00fff00021187b82 */ /* 0x000e620000000a00 */
[----:B--2---:R-:W-:Y:S02]  /*0620*/  DADD R20, R8, -R20 ;  /* 0x0000000008147229 */ /* 0x004fe40000000814 */
[----:B------:R-:W-:-:S05]  /*0630*/  DSETP.GT.OR P0, PT, R18, R14, !P0 ;  /* 0x0000000e1200722a */ /* 0x000fca0004704400 */
[----:B------:R-:W2:Y:S01]  /*0640*/  LDC.64 R28, c[0x3][R33+-0x28] ;  /* 0x00fff600211c7b82 */ /* 0x000ea20000000a00 */
[----:B---3--:R-:W-:Y:S01]  /*0650*/  DMUL R26, R30, R26 ;  /* 0x0000001a1e1a7228 */ /* 0x008fe20000000000 */
[----:B------:R-:W-:Y:S02]  /*0660*/  FSEL R14, R18, R14, P0 ;  /* 0x0000000e120e7208 */ /* 0x000fe40000000000 */
[----:B------:R-:W-:Y:S02]  /*0670*/  FSEL R15, R19, R15, P0 ;  /* 0x0000000f130f7208 */ /* 0x000fe40000000000 */
[----:B------:R-:W-:Y:S02]  /*0680*/  SEL R32, R13, R32, P0 ;  /* 0x000000200d207207 */ /* 0x000fe40000000000 */
[----:B------:R-:W3:Y:S01]  /*0690*/  LDC.64 R22, c[0x3][R5+-0x8] ;  /* 0x00fffe0005167b82 */ /* 0x000ee20000000a00 */
[----:B0-----:R-:W-:-:S07]  /*06a0*/  DFMA R26, -R20, R16, -R26 ;  /* 0x00000010141a722b */ /* 0x001fce000000091a */
[----:B------:R-:W0:Y:S01]  /*06b0*/  LDC.64 R16, c[0x3][R33+-0x10] ;  /* 0x00fffc0021107b82 */ /* 0x000e220000000a00 */
[----:B-1----:R-:W-:-:S07]  /*06c0*/  DMUL R24, R30, R24 ;  /* 0x000000181e187228 */ /* 0x002fce0000000000 */
[----:B------:R-:W1:Y:S01]  /*06d0*/  LDC.64 R18, c[0x3][R33+0x8] ;  /* 0x00c0020021127b82 */ /* 0x000e620000000a00 */
[----:B--2---:R-:W-:Y:S02]  /*06e0*/  DFMA R24, -R20, R28, -R24 ;  /* 0x0000001c1418722b */ /* 0x004fe40000000918 */
[----:B---3--:R-:W-:-:S05]  /*06f0*/  DADD R22, R10, -R22 ;  /* 0x000000000a167229 */ /* 0x008fca0000000816 */
[----:B------:R-:W2:Y:S03]  /*0700*/  LDC.64 R28, c[0x3][R33+-0x38] ;  /* 0x00fff200211c7b82 */ /* 0x000ea60000000a00 */
[----:B0-----:R-:W-:-:S05]  /*0710*/  DFMA R16, -R22, R16, R24 ;  /* 0x000000101610722b */ /* 0x001fca0000000118 */
[----:B------:R-:W0:Y:S03]  /*0720*/  LDC.64 R24, c[0x3][R33+-0x20] ;  /* 0x00fff80021187b82 */ /* 0x000e260000000a00 */
[----:B------:R-:W-:Y:S02]  /*0730*/  DMUL R16, R20, R16 ;  /* 0x0000001014107228 */ /* 0x000fe40000000000 */
[----:B--2---:R-:W-:-:S08]  /*0740*/  DMUL R28, R30, R28 ;  /* 0x0000001c1e1c7228 */ /* 0x004fd00000000000 */
[----:B0-----:R-:W-:Y:S01]  /*0750*/  DFMA R28, -R20, R24, -R28 ;  /* 0x00000018141c722b */ /* 0x001fe2000000091c */
[----:B------:R-:W0:Y:S08]  /*0760*/  LDC.64 R24, c[0x3][R33+-0x18] ;  /* 0x00fffa0021187b82 */ /* 0x000e300000000a00 */
[----:B------:R-:W2:Y:S01]  /*0770*/  LDC.64 R20, c[0x3][R33+-0x8] ;  /* 0x00fffe0021147b82 */ /* 0x000ea20000000a00 */
[----:B0-----:R-:W-:-:S07]  /*0780*/  DFMA R24, -R22, R24, R26 ;  /* 0x000000181618722b */ /* 0x001fce000000011a */
[----:B------:R-:W0:Y:S01]  /*0790*/  LDC.64 R26, c[0x3][R33] ;  /* 0x00c00000211a7b82 */ /* 0x000e220000000a00 */
[----:B------:R-:W-:-:S07]  /*07a0*/  DFMA R16, R30, R24, R16 ;  /* 0x000000181e10722b */ /* 0x000fce0000000010 */
[----:B------:R-:W3:Y:S01]  /*07b0*/  LDC.64 R30, c[0x3][R5] ;  /* 0x00c00000051e7b82 */ /* 0x000ee20000000a00 */
[----:B--2---:R-:W-:-:S07]  /*07c0*/  DFMA R20, -R22, R20, R28 ;  /* 0x000000141614722b */ /* 0x004fce000000011c */
[----:B------:R-:W2:Y:S01]  /*07d0*/  LDC.64 R24, c[0x3][R5+0x8] ;  /* 0x00c0020005187b82 */ /* 0x000ea20000000a00 */
[----:B------:R-:W-:-:S07]  /*07e0*/  DFMA R16, R22, R20, R16 ;  /* 0x000000141610722b */ /* 0x000fce0000000010 */
[----:B------:R-:W4:Y:S01]  /*07f0*/  LDC.64 R28, c[0x3][R33+0x18] ;  /* 0x00c00600211c7b82 */ /* 0x000f220000000a00 */
[----:B------:R-:W-:-:S06]  /*0800*/  DSETP.GT.AND P1, PT, R16, R14, PT ;  /* 0x0000000e1000722a */ /* 0x000fcc0003f24000 */
[----:B------:R-:W-:Y:S01]  /*0810*/  FSEL R14, R16, R14, P1 ;  /* 0x0000000e100e7208 */ /* 0x000fe20000800000 */
[----:B---3--:R-:W-:Y:S01]  /*0820*/  DADD R30, R6, -R30 ;  /* 0x00000000061e7229 */ /* 0x008fe2000000081e */
[----:B------:R-:W3:Y:S01]  /*0830*/  LDC.64 R20, c[0x3][R33+0x20] ;  /* 0x00c0080021147b82 */ /* 0x000ee20000000a00 */
[----:B------:R-:W-:-:S05]  /*0840*/  FSEL R15, R17, R15, P1 ;  /* 0x0000000f110f7208 */ /* 0x000fca0000800000 */
[----:B------:R-:W-:Y:S01]  /*0850*/  @P1 VIADD R32, R13, 0x1 ;  /* 0x000000010d201836 */ /* 0x000fe20000000000 */
[----:B0-----:R-:W-:Y:S01]  /*0860*/  DMUL R26, R30, R26 ;  /* 0x0000001a1e1a7228 */ /* 0x001fe20000000000 */
[----:B------:R-:W0:Y:S01]  /*0870*/  LDC.64 R22, c[0x3][R5+0x10] ;  /* 0x00c0040005167b82 */ /* 0x000e220000000a00 */
[----:B--2---:R-:W-:Y:S02]  /*0880*/  DADD R24, R8, -R24 ;  /* 0x0000000008187229 */ /* 0x004fe40000000818 */
[----:B-1----:R-:W-:Y:S01]  /*0890*/  DMUL R18, R30, R18 ;  /* 0x000000121e127228 */ /* 0x002fe20000000000 */
[----:B------:R-:W-:-:S04]  /*08a0*/  ISETP.NE.AND P0, PT, R32, -0x1, PT ;  /* 0xffffffff2000780c */ /* 0x000fc80003f05270 */
[----:B------:R-:W1:Y:S01]  /*08b0*/  LDC.64 R16, c[0x3][R33+0x50] ;  /* 0x00c0140021107b82 */ /* 0x000e620000000a00 */
[----:B----4-:R-:W-:-:S07]  /*08c0*/  DFMA R28, -R24, R28, -R26 ;  /* 0x0000001c181c722b */ /* 0x010fce000000091a */
[----:B------:R-:W2:Y:S01]  /*08d0*/  LDC.64 R26, c[0x3][R33+0x38] ;  /* 0x00c00e00211a7b82 */ /* 0x000ea20000000a00 */
[----:B---3--:R-:W-:Y:S02]  /*08e0*/  DFMA R18, -R24, R20, -R18 ;  /* 0x000000141812722b */ /* 0x008fe40000000912 */
[----:B0-----:R-:W-:-:S05]  /*08f0*/  DADD R22, R10, -R22 ;  /* 0x000000000a167229 */ /* 0x001fca0000000816 */
[----:B------:R-:W0:Y:S03]  /*0900*/  LDC.64 R20, c[0x3][R33+0x10] ;  /* 0x00c0040021147b82 */ /* 0x000e260000000a00 */
[----:B--2---:R-:W-:-:S05]  /*0910*/  DFMA R26, -R22, R26, R18 ;  /* 0x0000001a161a722b */ /* 0x004fca0000000112 */
[----:B------:R-:W2:Y:S03]  /*0920*/  LDC.64 R18, c[0x3][R33+0x28] ;  /* 0x00c00a0021127b82 */ /* 0x000ea60000000a00 */
[----:B------:R-:W-:Y:S02]  /*0930*/  DMUL R26, R24, R26 ;  /* 0x0000001a181a7228 */ /* 0x000fe40000000000 */
[----:B0-----:R-:W-:-:S08]  /*0940*/  DMUL R20, R30, R20 ;  /* 0x000000141e147228 */ /* 0x001fd00000000000 */
[----:B--2---:R-:W-:Y:S01]  /*0950*/  DFMA R20, -R24, R18, -R20 ;  /* 0x000000121814722b */ /* 0x004fe20000000914 */
[----:B------:R-:W0:Y:S08]  /*0960*/  LDC.64 R18, c[0x3][R33+0x30] ;  /* 0x00c00c0021127b82 */ /* 0x000e300000000a00 */
[----:B------:R-:W2:Y:S01]  /*0970*/  LDC.64 R24, c[0x3][R33+0x40] ;  /* 0x00c0100021187b82 */ /* 0x000ea20000000a00 */
[----:B0-----:R-:W-:-:S07]  /*0980*/  DFMA R18, -R22, R18, R28 ;  /* 0x000000121612722b */ /* 0x001fce000000011c */
[----:B------:R-:W0:Y:S01]  /*0990*/  LDC.64 R28, c[0x3][R33+0x48] ;  /* 0x00c01200211c7b82 */ /* 0x000e220000000a00 */
[----:B------:R-:W-:-:S07]  /*09a0*/  DFMA R26, R30, R18, R26 ;  /* 0x000000121e1a722b */ /* 0x000fce000000001a */
[----:B------:R-:W3:Y:S01]  /*09b0*/  LDC.64 R18, c[0x3][R5+0x18] ;  /* 0x00c0060005127b82 */ /* 0x000ee20000000a00 */
[----:B--2---:R-:W-:-:S07]  /*09c0*/  DFMA R24, -R22, R24, R20 ;  /* 0x000000181618722b */ /* 0x004fce0000000114 */
[----:B------:R2:W4:Y:S01]  /*09d0*/  LDC.64 R20, c[0x3][R5+0x20] ;  /* 0x00c0080005147b82 */ /* 0x0005220000000a00 */
[----:B------:R-:W-:-:S07]  /*09e0*/  DFMA R24, R22, R24, R26 ;  /* 0x000000181618722b */ /* 0x000fce000000001a */
[----:B------:R-:W5:Y:S01]  /*09f0*/  LDC.64 R30, c[0x3][R33+0x60] ;  /* 0x00c01800211e7b82 */ /* 0x000f620000000a00 */
[----:B------:R-:W-:-:S06]  /*0a00*/  DSETP.GT.OR P0, PT, R24, R14, !P0 ;  /* 0x0000000e1800722a */ /* 0x000fcc0004704400 */
[----:B------:R-:W-:Y:S01]  /*0a10*/  FSEL R14, R24, R14, P0 ;  /* 0x0000000e180e7208 */ /* 0x000fe20000000000 */
[----:B---3--:R-:W-:Y:S01]  /*0a20*/  DADD R18, R6, -R18 ;  /* 0x0000000006127229 */ /* 0x008fe20000000812 */
[----:B------:R2:W3:Y:S01]  /*0a30*/  LDC.64 R26, c[0x3][R5+0x28] ;  /* 0x00c00a00051a7b82 */ /* 0x0004e20000000a00 */
[----:B------:R-:W-:-:S05]  /*0a40*/  FSEL R15, R25, R15, P0 ;  /* 0x0000000f190f7208 */ /* 0x000fca0000000000 */
[----:B------:R-:W-:Y:S01]  /*0a50*/  @P0 VIADD R32, R13, 0x2 ;  /* 0x000000020d200836 */ /* 0x000fe20000000000 */
[----:B0-----:R-:W-:Y:S01]  /*0a60*/  DMUL R28, R18, R28 ;  /* 0x0000001c121c7228 */ /* 0x001fe20000000000 */
[----:B--2---:R-:W-:Y:S01]  /*0a70*/  IADD3 R5, PT, PT, R5, 0x60, RZ ;  /* 0x0000006005057810 */ /* 0x004fe20007ffe0ff */
[----:B----4-:R-:W-:Y:S01]  /*0a80*/  DADD R22, R8, -R20 ;  /* 0x0000000008167229 */ /* 0x010fe20000000814 */
[----:B------:R-:W0:Y:S01]  /*0a90*/  LDC.64 R20, c[0x3][R33+0x68] ;  /* 0x00c01a0021147b82 */ /* 0x000e220000000a00 */
[----:B-1----:R-:W-:-:S06]  /*0aa0*/  DMUL R16, R18, R16 ;  /* 0x0000001012107228 */ /* 0x002fcc0000000000 */
[----:B-----5:R-:W-:Y:S01]  /*0ab0*/  DFMA R30, -R22, R30, -R28 ;  /* 0x0000001e161e722b */ /* 0x020fe2000000091c */
[----:B------:R-:W1:Y:S01]  /*0ac0*/  LDC.64 R28, c[0x3][R33+0x80] ;  /* 0x00c02000211c7b82 */ /* 0x000e620000000a00 */
[----:B---3--:R-:W-:Y:S02]  /*0ad0*/  DADD R26, R10, -R26 ;  /* 0x000000000a1a7229 */ /* 0x008fe4000000081a */
[----:B0-----:R-:W-:-:S05]  /*0ae0*/  DFMA R20, -R22, R20, -R16 ;  /* 0x000000141614722b */ /* 0x001fca0000000910 */
[----:B------:R-:W0:Y:S03]  /*0af0*/  LDC.64 R16, c[0x3][R33+0x58] ;  /* 0x00c0160021107b82 */ /* 0x000e260000000a00 */
[----:B-1----:R-:W-:-:S05]  /*0b00*/  DFMA R20, -R26, R28, R20 ;  /* 0x0000001c1a14722b */ /* 0x002fca0000000114 */
[----:B------:R-:W1:Y:S03]  /*0b10*/  LDC.64 R28, c[0x3][R33+0x70] ;  /* 0x00c01c00211c7b82 */ /* 0x000e660000000a00 */
[----:B------:R-:W-:Y:S02]  /*0b20*/  DMUL R20, R22, R20 ;  /* 0x0000001416147228 */ /* 0x000fe40000000000 */
[----:B0-----:R-:W-:-:S08]  /*0b30*/  DMUL R16, R18, R16 ;  /* 0x0000001012107228 */ /* 0x001fd00000000000 */
[----:B-1----:R-:W-:Y:S01]  /*0b40*/  DFMA R16, -R22, R28, -R16 ;  /* 0x0000001c1610722b */ /* 0x002fe20000000910 */
[----:B------:R0:W1:Y:S08]  /*0b50*/  LDC.64 R28, c[0x3][R33+0x78] ;  /* 0x00c01e00211c7b82 */ /* 0x0000700000000a00 */
[----:B------:R0:W2:Y:S02]  /*0b60*/  LDC.64 R22, c[0x3][R33+0x88] ;  /* 0x00c0220021167b82 */ /* 0x0000a40000000a00 */
[----:B0-----:R-:W-:Y:S01]  /*0b70*/  VIADD R33, R33, 0x120 ;  /* 0x0000012021217836 */ /* 0x001fe20000000000 */
[----:B-1----:R-:W-:-:S02]  /*0b80*/  DFMA R28, -R26, R28, R30 ;  /* 0x0000001c1a1c722b */ /* 0x002fc4000000011e */
[----:B--2---:R-:W-:-:S06]  /*0b90*/  DFMA R16, -R26, R22, R16 ;  /* 0x000000161a10722b */ /* 0x004fcc0000000110 */
[----:B------:R-:W-:-:S08]  /*0ba0*/  DFMA R20, R18, R28, R20 ;  /* 0x0000001c1214722b */ /* 0x000fd00000000014 */
[----:B------:R-:W-:-:S08]  /*0bb0*/  DFMA R16, R26, R16, R20 ;  /* 0x000000101a10722b */ /* 0x000fd00000000014 */
[----:B------:R-:W-:-:S06]  /*0bc0*/  DSETP.GT.AND P1, PT, R16, R14, PT ;  /* 0x0000000e1000722a */ /* 0x000fcc0003f24000 */
[----:B------:R-:W-:Y:S02]  /*0bd0*/  FSEL R14, R16, R14, P1 ;  /* 0x0000000e100e7208 */ /* 0x000fe40000800000 */
[----:B------:R-:W-:-:S06]  /*0be0*/  FSEL R15, R17, R15, P1 ;  /* 0x0000000f110f7208 */ /* 0x000fcc0000800000 */
[C---:B------:R-:W-:Y:S02]  /*0bf0*/  @P1 VIADD R32, R13.reuse, 0x3 ;  /* 0x000000030d201836 */ /* 0x040fe40000000000 */
[----:B------:R-:W-:-:S05]  /*0c00*/  VIADD R13, R13, 0x4 ;  /* 0x000000040d0d7836 */ /* 0x000fca0000000000 */
[----:B------:R-:W-:-:S13]  /*0c10*/  ISETP.NE.AND P0, PT, R13, UR4, PT ;  /* 0x000000040d007c0c */ /* 0x000fda000bf05270 */
[----:B------:R-:W-:Y:S05]  /*0c20*/  @P0 BRA `(.L_x_8) ;  /* 0xfffffff400f40947 */ /* 0x000fea000383ffff */
[----:B------:R-:W-:-:S07]  /*0c30*/  IMAD.U32 R5, RZ, RZ, UR4 ;  /* 0x00000004ff057e24 */ /* 0x000fce000f8e00ff */
.L_x_7:
[----:B------:R-:W-:-:S13]  /*0c40*/  LOP3.LUT P0, R13, R12, 0x3, RZ, 0xc0, !PT ;  /* 0x000000030c0d7812 */ /* 0x000fda000780c0ff */
[----:B------:R-:W-:Y:S05]  /*0c50*/  @!P0 BRA `(.L_x_9) ;  /* 0x0000000400a88947 */ /* 0x000fea0003800000 */
[----:B------:R-:W-:Y:S02]  /*0c60*/  ISETP.NE.AND P0, PT, R13, 0x1, PT ;  /* 0x000000010d00780c */ /* 0x000fe40003f05270 */
[----:B------:R-:W-:-:S04]  /*0c70*/  LOP3.LUT R12, R12, 0x1, RZ, 0xc0, !PT ;  /* 0x000000010c0c7812 */ /* 0x000fc800078ec0ff */
[----:B------:R-:W-:-:S07]  /*0c80*/  ISETP.NE.U32.AND P1, PT, R12, 0x1, PT ;  /* 0x000000010c00780c */ /* 0x000fce0003f25070 */
[----:B------:R-:W-:Y:S06]  /*0c90*/  @!P0 BRA `(.L_x_10) ;  /* 0x00000004000c8947 */ /* 0x000fec0003800000 */
[C---:B------:R-:W-:Y:S01]  /*0ca0*/  IMAD R34, R5.reuse, 0x18, RZ ;  /* 0x0000001805227824 */ /* 0x040fe200078e02ff */
[----:B------:R-:W-:Y:S01]  /*0cb0*/  ISETP.NE.AND P0, PT, R32, -0x1, PT ;  /* 0xffffffff2000780c */ /* 0x000fe20003f05270 */
[----:B------:R-:W-:Y:S02]  /*0cc0*/  IMAD.MOV.U32 R12, RZ, RZ, 0x300 ;  /* 0x00000300ff0c7424 */ /* 0x000fe400078e00ff */
[----:B------:R-:W1:Y:S02]  /*0cd0*/  LDC.64 R20, c[0x3][R34] ;  /* 0x00c0000022147b82 */ /* 0x000e640000000a00 */
[----:B------:R-:W-:-:S06]  /*0ce0*/  IMAD R33, R5, 0x48, R12 ;  /* 0x0000004805217824 */ /* 0x000fcc00078e020c */
[----:B------:R-:W2:Y:S08]  /*0cf0*/  LDC.64 R18, c[0x3][R34+0x8] ;  /* 0x00c0020022127b82 */ /* 0x000eb00000000a00 */
[----:B------:R-:W4:Y:S08]  /*0d00*/  LDC.64 R12, c[0x3][R33] ;  /* 0x00c00000210c7b82 */ /* 0x000f300000000a00 */
[----:B------:R-:W5:Y:S01]  /*0d10*/  LDC.64 R24, c[0x3][R33+0x18] ;  /* 0x00c0060021187b82 */ /* 0x000f620000000a00 */
[----:B-1----:R-:W-:-:S07]  /*0d20*/  DADD R20, R6, -R20 ;  /* 0x0000000006147229 */ /* 0x002fce0000000814 */
[----:B------:R-:W1:Y:S01]  /*0d30*/  LDC.64 R28, c[0x3][R33+0x8] ;  /* 0x00c00200211c7b82 */ /* 0x000e620000000a00 */
[----:B--2---:R-:W-:-:S07]  /*0d40*/  DADD R18, R8, -R18 ;  /* 0x0000000008127229 */ /* 0x004fce0000000812 */
[----:B------:R-:W2:Y:S01]  /*0d50*/  LDC.64 R22, c[0x3][R33+0x20] ;  /* 0x00c0080021167b82 */ /* 0x000ea20000000a00 */
[----:B----4-:R-:W-:-:S07]  /*0d60*/  DMUL R12, R20, R12 ;  /* 0x0000000c140c7228 */ /* 0x010fce0000000000 */
[----:B------:R-:W4:Y:S01]  /*0d70*/  LDC.64 R30, c[0x3][R33+0x10] ;  /* 0x00c00400211e7b82 */ /* 0x000f220000000a00 */
[----:B-----5:R-:W-:-:S07]  /*0d80*/  DFMA R12, -R18, R24, -R12 ;  /* 0x00000018120c722b */ /* 0x020fce000000090c */
[----:B0-----:R-:W3:Y:S01]  /*0d90*/  LDC.64 R16, c[0x3][R34+0x10] ;  /* 0x00c0040022107b82 */ /* 0x001ee20000000a00 */
[----:B-1----:R-:W-:-:S07]  /*0da0*/  DMUL R28, R20, R28 ;  /* 0x0000001c141c7228 */ /* 0x002fce0000000000 */
[----:B------:R-:W0:Y:S01]  /*0db0*/  LDC.64 R24, c[0x3][R33+0x28] ;  /* 0x00c00a0021187b82 */ /* 0x000e220000000a00 */
[----:B--2---:R-:W-:-:S07]  /*0dc0*/  DFMA R28, -R18, R22, -R28 ;  /* 0x00000016121c722b */ /* 0x004fce000000091c */
[----:B------:R-:W1:Y:S01]  /*0dd0*/  LDC.64 R26, c[0x3][R33+0x38] ;  /* 0x00c00e00211a7b82 */ /* 0x000e620000000a00 */
[----:B----4-:R-:W-:-:S07]  /*0de0*/  DMUL R30, R20, R30 ;  /* 0x0000001e141e7228 */ /* 0x010fce0000000000 */
[----:B------:R-:W2:Y:S01]  /*0df0*/  LDC.64 R22, c[0x3][R33+0x30] ;  /* 0x00c00c0021167b82 */ /* 0x000ea20000000a00 */
[----:B---3--:R-:W-:Y:S02]  /*0e00*/  DADD R16, R10, -R16 ;  /* 0x000000000a107229 */ /* 0x008fe40000000810 */
[----:B0-----:R-:W-:-:S05]  /*0e10*/  DFMA R30, -R18, R24, -R30 ;  /* 0x00000018121e722b */ /* 0x001fca000000091e */
[----:B------:R-:W0:Y:S01]  /*0e20*/  LDC.64 R24, c[0x3][R33+0x40] ;  /* 0x00c0100021187b82 */ /* 0x000e220000000a00 */
[----:B-1----:R-:W-:-:S07]  /*0e30*/  DFMA R26, -R16, R26, R28 ;  /* 0x0000001a101a722b */ /* 0x002fce000000011c */
[----:B------:R-:W1:Y:S01]  /*0e40*/  LDC.64 R28, c[0x3][R34+0x28] ;  /* 0x00c00a00221c7b82 */ /* 0x000e620000000a00 */
[----:B------:R-:W-:Y:S02]  /*0e50*/  DMUL R26, R18, R26 ;  /* 0x0000001a121a7228 */ /* 0x000fe40000000000 */
[----:B--2---:R-:W-:-:S05]  /*0e60*/  DFMA R22, -R16, R22, R12 ;  /* 0x000000161016722b */ /* 0x004fca000000010c */
[----:B------:R-:W2:Y:S03]  /*0e70*/  LDC.64 R18, c[0x3][R34+0x20] ;  /* 0x00c0080022127b82 */ /* 0x000ea60000000a00 */
[----:B------:R-:W-:-:S05]  /*0e80*/  DFMA R22, R20, R22, R26 ;  /* 0x000000161416722b */ /* 0x000fca000000001a */
[----:B------:R-:W3:Y:S01]  /*0e90*/  LDC.64 R12, c[0x3][R34+0x18] ;  /* 0x00c00600220c7b82 */ /* 0x000ee20000000a00 */
[----:B0-----:R-:W-:Y:S02]  /*0ea0*/  DFMA R30, -R16, R24, R30 ;  /* 0x00000018101e722b */ /* 0x001fe4000000011e */
[----:B-1----:R-:W-:-:S05]  /*0eb0*/  DADD R28, R10, -R28 ;  /* 0x000000000a1c7229 */ /* 0x002fca000000081c */
[----:B------:R-:W0:Y:S01]  /*0ec0*/  LDC.64 R20, c[0x3][R33+0x50] ;  /* 0x00c0140021147b82 */ /* 0x000e220000000a00 */
[----:B------:R-:W-:-:S07]  /*0ed0*/  DFMA R22, R16, R30, R22 ;  /* 0x0000001e1016722b */ /* 0x000fce0000000016 */
[----:B------:R-:W1:Y:S01]  /*0ee0*/  LDC.64 R26, c[0x3][R33+0x48] ;  /* 0x00c01200211a7b82 */ /* 0x000e620000000a00 */
[----:B--2---:R-:W-:Y:S02]  /*0ef0*/  DADD R18, R8, -R18 ;  /* 0x0000000008127229 */ /* 0x004fe40000000812 */
[----:B------:R-:W-:-:S05]  /*0f00*/  DSETP.GT.OR P0, PT, R22, R14, !P0 ;  /* 0x0000000e1600722a */ /* 0x000fca0004704400 */
[----:B------:R-:W2:Y:S01]  /*0f10*/  LDC.64 R24, c[0x3][R33+0x68] ;  /* 0x00c01a0021187b82 */ /* 0x000ea20000000a00 */
[----:B---3--:R-:W-:Y:S01]  /*0f20*/  DADD R30, R6, -R12 ;  /* 0x00000000061e7229 */ /* 0x008fe2000000080c */
[----:B------:R-:W-:Y:S02]  /*0f30*/  FSEL R14, R22, R14, P0 ;  /* 0x0000000e160e7208 */ /* 0x000fe40000000000 */
[----:B------:R-:W-:Y:S02]  /*0f40*/  FSEL R15, R23, R15, P0 ;  /* 0x0000000f170f7208 */ /* 0x000fe40000000000 */
[----:B------:R-:W-:Y:S02]  /*0f50*/  SEL R32, R5, R32, P0 ;  /* 0x0000002005207207 */ /* 0x000fe40000000000 */
[----:B------:R-:W3:Y:S01]  /*0f60*/  LDC.64 R16, c[0x3][R33+0x60] ;  /* 0x00c0180021107b82 */ /* 0x000ee20000000a00 */
[----:B0-----:R-:W-:-:S07]  /*0f70*/  DMUL R20, R30, R20 ;  /* 0x000000141e147228 */ /* 0x001fce0000000000 */
[----:B------:R-:W0:Y:S01]  /*0f80*/  LDC.64 R12, c[0x3][R33+0x80] ;  /* 0x00c02000210c7b82 */ /* 0x000e220000000a00 */
[----:B-1----:R-:W-:Y:S02]  /*0f90*/  DMUL R26, R30, R26 ;  /* 0x0000001a1e1a7228 */ /* 0x002fe40000000000 */
[----:B--2---:R-:W-:-:S05]  /*0fa0*/  DFMA R24, -R18, R24, -R20 ;  /* 0x000000181218722b */ /* 0x004fca0000000914 */
[----:B------:R-:W1:Y:S01]  /*0fb0*/  LDC.64 R34, c[0x3][R33+0x88] ;  /* 0x00c0220021227b82 */ /* 0x000e620000000a00 */
[----:B---3--:R-:W-:-:S07]  /*0fc0*/  DFMA R16, -R18, R16, -R26 ;  /* 0x000000101210722b */ /* 0x008fce000000091a */
[----:B------:R-:W2:Y:S01]  /*0fd0*/  LDC.64 R20, c[0x3][R33+0x58] ;  /* 0x00c0160021147b82 */ /* 0x000ea20000000a00 */
[----:B0-----:R-:W-:-:S07]  /*0fe0*/  DFMA R24, -R28, R12, R24 ;  /* 0x0000000c1c18722b */ /* 0x001fce0000000118 */
[----:B------:R-:W0:Y:S01]  /*0ff0*/  LDC.64 R26, c[0x3][R33+0x78] ;  /* 0x00c01e00211a7b82 */ /* 0x000e220000000a00 */
[----:B------:R-:W-:-:S07]  /*1000*/  DMUL R24, R18, R24 ;  /* 0x0000001812187228 */ /* 0x000fce0000000000 */
[----:B------:R-:W3:Y:S01]  /*1010*/  LDC.64 R12, c[0x3][R33+0x70] ;  /* 0x00c01c00210c7b82 */ /* 0x000ee20000000a00 */
[----:B--2---:R-:W-:Y:S02]  /*1020*/  DMUL R20, R30, R20 ;  /* 0x000000141e147228 */ /* 0x004fe40000000000 */
[----:B0-----:R-:W-:-:S06]  /*1030*/  DFMA R16, -R28, R26, R16 ;  /* 0x0000001a1c10722b */ /* 0x001fcc0000000110 */
[----:B---3--:R-:W-:Y:S02]  /*1040*/  DFMA R12, -R18, R12, -R20 ;  /* 0x0000000c120c722b */ /* 0x008fe40000000914 */
[----:B------:R-:W-:-:S06]  /*1050*/  DFMA R16, R30, R16, R24 ;  /* 0x000000101e10722b */ /* 0x000fcc0000000018 */
[----:B-1----:R-:W-:-:S08]  /*1060*/  DFMA R12, -R28, R34, R12 ;  /* 0x000000221c0c722b */ /* 0x002fd0000000010c */
[----:B------:R-:W-:-:S08]  /*1070*/  DFMA R12, R28, R12, R16 ;  /* 0x0000000c1c0c722b */ /* 0x000fd00000000010 */
[----:B------:R-:W-:-:S06]  /*1080*/  DSETP.GT.AND P2, PT, R12, R14, PT ;  /* 0x0000000e0c00722a */ /* 0x000fcc0003f44000 */
[----:B------:R-:W-:Y:S02]  /*1090*/  FSEL R14, R12, R14, P2 ;  /* 0x0000000e0c0e7208 */ /* 0x000fe40001000000 */
[----:B------:R-:W-:-:S06]  /*10a0*/  FSEL R15, R13, R15, P2 ;  /* 0x0000000f0d0f7208 */ /* 0x000fcc0001000000 */
[C---:B------:R-:W-:Y:S01]  /*10b0*/  @P2 VIADD R32, R5.reuse, 0x1 ;  /* 0x0000000105202836 */ /* 0x040fe20000000000 */
[----:B------:R-:W-:-:S07]  /*10c0*/  IADD3 R5, PT, PT, R5, 0x2, RZ ;  /* 0x0000000205057810 */ /* 0x000fce0007ffe0ff */
.L_x_10:
[----:B------:R-:W-:Y:S05]  /*10d0*/  @P1 BRA `(.L_x_9) ;  /* 0x0000000000881947 */ /* 0x000fea0003800000 */
[C---:B------:R-:W-:Y:S01]  /*10e0*/  IMAD R31, R5.reuse, 0x18, RZ ;  /* 0x00000018051f7824 */ /* 0x040fe200078e02ff */
[----:B------:R-:W-:Y:S01]  /*10f0*/  ISETP.NE.AND P1, PT, R32, -0x1, PT ;  /* 0xffffffff2000780c */ /* 0x000fe20003f25270 */
[----:B------:R-:W-:Y:S02]  /*1100*/  IMAD.MOV.U32 R30, RZ, RZ, 0x300 ;  /* 0x00000300ff1e7424 */ /* 0x000fe400078e00ff */
[----:B------:R-:W1:Y:S02]  /*1110*/  LDC.64 R22, c[0x3][R31] ;  /* 0x00c000001f167b82 */ /* 0x000e640000000a00 */
[----:B------:R-:W-:-:S06]  /*1120*/  IMAD R30, R5, 0x48, R30 ;  /* 0x00000048051e7824 */ /* 0x000fcc00078e021e */
[----:B------:R-:W2:Y:S08]  /*1130*/  LDC.64 R28, c[0x3][R31+0x8] ;  /* 0x00c002001f1c7b82 */ /* 0x000eb00000000a00 */
[----:B------:R-:W4:Y:S08]  /*1140*/  LDC.64 R20, c[0x3][R30+0x8] ;  /* 0x00c002001e147b82 */ /* 0x000f300000000a00 */
[----:B------:R-:W3:Y:S01]  /*1150*/  LDC.64 R18, c[0x3][R31+0x10] ;  /* 0x00c004001f127b82 */ /* 0x000ee20000000a00 */
[----:B-1----:R-:W-:-:S07]  /*1160*/  DADD R6, R6, -R22 ;  /* 0x0000000006067229 */ /* 0x002fce0000000816 */
[----:B------:R-:W1:Y:S01]  /*1170*/  LDC.64 R12, c[0x3][R30+0x20] ;  /* 0x00c008001e0c7b82 */ /* 0x000e620000000a00 */
[----:B--2---:R-:W-:-:S07]  /*1180*/  DADD R8, R8, -R28 ;  /* 0x0000000008087229 */ /* 0x004fce000000081c */
[----:B0-----:R-:W0:Y:S01]  /*1190*/  LDC.64 R16, c[0x3][R30] ;  /* 0x00c000001e107b82 */ /* 0x001e220000000a00 */
[----:B----4-:R-:W-:-:S07]  /*11a0*/  DMUL R20, R6, R20 ;  /* 0x0000001406147228 */ /* 0x010fce0000000000 */
[----:B------:R-:W2:Y:S01]  /*11b0*/  LDC.64 R26, c[0x3][R30+0x38] ;  /* 0x00c00e001e1a7b82 */ /* 0x000ea20000000a00 */
[----:B---3--:R-:W-:-:S07]  /*11c0*/  DADD R18, R10, -R18 ;  /* 0x000000000a127229 */ /* 0x008fce0000000812 */
[----:B------:R-:W3:Y:S01]  /*11d0*/  LDC.64 R22, c[0x3][R30+0x10] ;  /* 0x00c004001e167b82 */ /* 0x000ee20000000a00 */
[----:B-1----:R-:W-:-:S07]  /*11e0*/  DFMA R12, -R8, R12, -R20 ;  /* 0x0000000c080c722b */ /* 0x002fce0000000914 */
[----:B------:R-:W1:Y:S01]  /*11f0*/  LDC.64 R24, c[0x3][R30+0x18] ;  /* 0x00c006001e187b82 */ /* 0x000e620000000a00 */
[----:B0-----:R-:W-:-:S07]  /*1200*/  DMUL R16, R6, R16 ;  /* 0x0000001006107228 */ /* 0x001fce0000000000 */
[----:B------:R-:W0:Y:S01]  /*1210*/  LDC.64 R28, c[0x3][R30+0x28] ;  /* 0x00c00a001e1c7b82 */ /* 0x000e220000000a00 */
[----:B--2---:R-:W-:-:S07]  /*1220*/  DFMA R12, -R18, R26, R12 ;  /* 0x0000001a120c722b */ /* 0x004fce000000010c */
[----:B------:R-:W2:Y:S01]  /*1230*/  LDC.64 R34, c[0x3][R30+0x30] ;  /* 0x00c00c001e227b82 */ /* 0x000ea20000000a00 */
[----:B---3--:R-:W-:Y:S02]  /*1240*/  DMUL R22, R6, R22 ;  /* 0x0000001606167228 */ /* 0x008fe40000000000 */
[----:B------:R-:W-:-:S05]  /*1250*/  DMUL R12, R8, R12 ;  /* 0x0000000c080c7228 */ /* 0x000fca0000000000 */
[----:B------:R-:W3:Y:S01]  /*1260*/  LDC.64 R10, c[0x3][R30+0x40] ;  /* 0x00c010001e0a7b82 */ /* 0x000ee20000000a00 */
[C---:B-1----:R-:W-:Y:S02]  /*1270*/  DFMA R16, -R8.reuse, R24, -R16 ;  /* 0x000000180810722b */ /* 0x042fe40000000910 */
[----:B0-----:R-:W-:-:S06]  /*1280*/  DFMA R22, -R8, R28, -R22 ;  /* 0x0000001c0816722b */ /* 0x001fcc0000000916 */
[C---:B--2---:R-:W-:Y:S02]  /*1290*/  DFMA R16, -R18.reuse, R34, R16 ;  /* 0x000000221210722b */ /* 0x044fe40000000110 */
[----:B---3--:R-:W-:-:S06]  /*12a0*/  DFMA R10, -R18, R10, R22 ;  /* 0x0000000a120a722b */ /* 0x008fcc0000000116 */
[----:B------:R-:W-:-:S08]  /*12b0*/  DFMA R12, R6, R16, R12 ;  /* 0x00000010060c722b */ /* 0x000fd0000000000c */
[----:B------:R-:W-:-:S08]  /*12c0*/  DFMA R10, R18, R10, R12 ;  /* 0x0000000a120a722b */ /* 0x000fd0000000000c */
[----:B------:R-:W-:-:S14]  /*12d0*/  DSETP.GT.AND P0, PT, R10, R14, PT ;  /* 0x0000000e0a00722a */ /* 0x000fdc0003f04000 */
[----:B------:R-:W-:-:S05]  /*12e0*/  @!P0 SEL R5, R5, R32, !P1 ;  /* 0x0000002005058207 */ /* 0x000fca0004800000 */
[----:B------:R-:W-:-:S07]  /*12f0*/  IMAD.MOV.U32 R32, RZ, RZ, R5 ;  /* 0x000000ffff207224 */ /* 0x000fce00078e0005 */
.L_x_9:
[----:B------:R-:W1:Y:S01]  /*1300*/  LDC.64 R6, c[0x0][0x380] ;  /* 0x0000e000ff067b82 */ /* 0x000e620000000a00 */
[----:B------:R-:W4:Y:S01]  /*1310*/  LDCU UR5, c[0x0][0x370] ;  /* 0x00006e00ff0577ac */ /* 0x000f220008000800 */
[----:B------:R-:W-:-:S06]  /*1320*/  IMAD R5, R2, R4, R3 ;  /* 0x0000000402057224 */ /* 0x000fcc00078e0203 */
[----:B--2---:R-:W4:Y:S01]  /*1330*/  LDC R8, c[0x0][0x360] ;  /* 0x0000d800ff087b82 */ /* 0x004f220000000800 */
[----:B-1----:R-:W-:-:S05]  /*1340*/  IMAD.WIDE R6, R5, 0x4, R6 ;  /* 0x0000000405067825 */ /* 0x002fca00078e0206 */
[----:B------:R1:W-:Y:S01]  /*1350*/  STG.E.U8 desc[UR6][R6.64+0x3], R32 ;  /* 0x0000032006007986 */ /* 0x0003e2000c101106 */
[----:B----4-:R-:W-:-:S05]  /*1360*/  IMAD R3, R8, UR5, R3 ;  /* 0x0000000508037c24 */ /* 0x010fca000f8e0203 */
[----:B------:R-:W-:-:S13]  /*1370*/  ISETP.GE.AND P0, PT, R3, R4, PT ;  /* 0x000000040300720c */ /* 0x000fda0003f06270 */
[----:B-1----:R-:W-:Y:S05]  /*1380*/  @!P0 BRA `(.L_x_11) ;  /* 0xffffffec00d08947 */ /* 0x002fea000383ffff */
.L_x_6:
[----:B------:R-:W-:Y:S05]  /*1390*/  BSYNC.RECONVERGENT B0 ;  /* 0x0000000000007941 */ /* 0x000fea0003800200 */
.L_x_5:
[----:B------:R-:W1:Y:S01]  /*13a0*/  LDCU UR5, c[0x0][0x374] ;  /* 0x00006e80ff0577ac */ /* 0x000e620008000800 */
[----:B------:R-:W1:Y:S01]  /*13b0*/  LDC R3, c[0x0][0x364] ;  /* 0x0000d900ff037b82 */ /* 0x000e620000000800 */
[----:B------:R-:W2:Y:S01]  /*13c0*/  LDCU UR8, c[0x0][0x38c] ;  /* 0x00007180ff0877ac */ /* 0x000ea20008000800 */
[----:B-1----:R-:W-:-:S05]  /*13d0*/  IMAD R2, R3, UR5, R2 ;  /* 0x0000000503027c24 */ /* 0x002fca000f8e0202 */
[----:B--2---:R-:W-:-:S13]  /*13e0*/  ISETP.GE.AND P0, PT, R2, UR8, PT ;  /* 0x0000000802007c0c */ /* 0x004fda000bf06270 */
[----:B------:R-:W-:Y:S05]  /*13f0*/  @!P0 BRA `(.L_x_12) ;  /* 0xffffffec00a08947 */ /* 0x000fea000383ffff */
[----:B------:R-:W-:Y:S05]  /*1400*/  EXIT ;  /* 0x000000000000794d */ /* 0x000fea0003800000 */
.L_x_13:
[----:B------:R-:W-:-:S00]  /*1410*/  BRA `(.L_x_13) ;  /* 0xfffffffc00fc7947 */ /* 0x000fc0000383ffff */
[----:B------:R-:W-:-:S00]  /*1420*/  NOP ;  /* 0x0000000000007918 */ /* 0x000fc00000000000 */
        /* <DEDUP_REMOVED lines=13> */
.L_x_14:


//--------------------- .nv.shared.reserved.0     --------------------------
	.section	.nv.shared.reserved.0,"aw",@nobits
	.weak		__nv_reservedSMEM_offset_0_alias
	.size		__nv_reservedSMEM_offset_0_alias, 0, 64
	.other		__nv_reservedSMEM_offset_0_alias,@"STO_CUDA_RESERVED_SHARED STV_DEFAULT"
__nv_reservedSMEM_offset_0_alias:
	.zero		0
	.zero		64


//--------------------- .nv.constant0._Z13MahalanobisseP6uchar4iii --------------------------
	.section	.nv.constant0._Z13MahalanobisseP6uchar4iii,"a",@progbits
	.sectionflags	@""
	.align	4
.nv.constant0._Z13MahalanobisseP6uchar4iii:
	.zero		916


//--------------------- SYMBOLS --------------------------

	.type		.nv.reservedSmem.offset0,@object
	.size		.nv.reservedSmem.offset0,0x4
